	.headerflags	@"EF_CUDA_TEXMODE_UNIFIED EF_CUDA_64BIT_ADDRESS EF_CUDA_ACCELERATORS EF_CUDA_SM90 EF_CUDA_VIRTUAL_SM(EF_CUDA_SM90)"
	.elftype	@"ET_EXEC"


//--------------------- .nv.info                  --------------------------
	.section	.nv.info,"",@"SHT_CUDA_INFO"
	.align	4


	//----- nvinfo : EIATTR_REGCOUNT
	.align		4
        /*0000*/ 	.byte	0x04, 0x2f
        /*0002*/ 	.short	(.L_3 - .L_2)
	.align		4
.L_2:
        /*0004*/ 	.word	index@(triton_poi_fused__native_batch_norm_legit_no_training_clone_convolution_4)
        /*0008*/ 	.word	0x0000001e


	//----- nvinfo : EIATTR_MIN_STACK_SIZE
	.align		4
.L_3:
        /*000c*/ 	.byte	0x04, 0x12
        /*000e*/ 	.short	(.L_5 - .L_4)
	.align		4
.L_4:
        /*0010*/ 	.word	index@(triton_poi_fused__native_batch_norm_legit_no_training_clone_convolution_4)
        /*0014*/ 	.word	0x00000000


	//----- nvinfo : EIATTR_FRAME_SIZE
	.align		4
.L_5:
        /*0018*/ 	.byte	0x04, 0x11
        /*001a*/ 	.short	(.L_7 - .L_6)
	.align		4
.L_6:
        /*001c*/ 	.word	index@(triton_poi_fused__native_batch_norm_legit_no_training_clone_convolution_4)
        /*0020*/ 	.word	0x00000000


	//----- nvinfo : EIATTR_MIN_STACK_SIZE
	.align		4
.L_7:
        /*0024*/ 	.byte	0x04, 0x12
        /*0026*/ 	.short	(.L_9 - .L_8)
	.align		4
.L_8:
        /*0028*/ 	.word	index@(triton_poi_fused__native_batch_norm_legit_no_training_clone_convolution_4)
        /*002c*/ 	.word	0x00000000
.L_9:


//--------------------- .nv.info.triton_poi_fused__native_batch_norm_legit_no_training_clone_convolution_4 --------------------------
	.section	.nv.info.triton_poi_fused__native_batch_norm_legit_no_training_clone_convolution_4,"",@"SHT_CUDA_INFO"
	.sectionflags	@""
	.align	4


	//----- nvinfo : EIATTR_CUDA_API_VERSION
	.align		4
        /*0000*/ 	.byte	0x04, 0x37
        /*0002*/ 	.short	(.L_11 - .L_10)
.L_10:
        /*0004*/ 	.word	0x0000007c


	//----- nvinfo : EIATTR_KPARAM_INFO
	.align		4
.L_11:
        /*0008*/ 	.byte	0x04, 0x17
        /*000a*/ 	.short	(.L_13 - .L_12)
.L_12:
        /*000c*/ 	.word	0x00000000
        /*0010*/ 	.short	0x0008
        /*0012*/ 	.short	0x003c
        /*0014*/ 	.byte	0x00, 0xf0, 0x11, 0x00


	//----- nvinfo : EIATTR_KPARAM_INFO
	.align		4
.L_13:
        /*0018*/ 	.byte	0x04, 0x17
        /*001a*/ 	.short	(.L_15 - .L_14)
.L_14:
        /*001c*/ 	.word	0x00000000
        /*0020*/ 	.short	0x0007
        /*0022*/ 	.short	0x0038
        /*0024*/ 	.byte	0x00, 0xf0, 0x11, 0x00


	//----- nvinfo : EIATTR_KPARAM_INFO
	.align		4
.L_15:
        /*0028*/ 	.byte	0x04, 0x17
        /*002a*/ 	.short	(.L_17 - .L_16)
.L_16:
        /*002c*/ 	.word	0x00000000
        /*0030*/ 	.short	0x0006
        /*0032*/ 	.short	0x0030
        /*0034*/ 	.byte	0x00, 0xf4, 0x21, 0x00


	//----- nvinfo : EIATTR_KPARAM_INFO
	.align		4
.L_17:
        /*0038*/ 	.byte	0x04, 0x17
        /*003a*/ 	.short	(.L_19 - .L_18)
.L_18:
        /*003c*/ 	.word	0x00000000
        /*0040*/ 	.short	0x0005
        /*0042*/ 	.short	0x0028
        /*0044*/ 	.byte	0x00, 0xf4, 0x21, 0x00


	//----- nvinfo : EIATTR_KPARAM_INFO
	.align		4
.L_19:
        /*0048*/ 	.byte	0x04, 0x17
        /*004a*/ 	.short	(.L_21 - .L_20)
.L_20:
        /*004c*/ 	.word	0x00000000
        /*0050*/ 	.short	0x0004
        /*0052*/ 	.short	0x0020
        /*0054*/ 	.byte	0x00, 0xf4, 0x21, 0x00


	//----- nvinfo : EIATTR_KPARAM_INFO
	.align		4
.L_21:
        /*0058*/ 	.byte	0x04, 0x17
        /*005a*/ 	.short	(.L_23 - .L_22)
.L_22:
        /*005c*/ 	.word	0x00000000
        /*0060*/ 	.short	0x0003
        /*0062*/ 	.short	0x0018
        /*0064*/ 	.byte	0x00, 0xf4, 0x21, 0x00


	//----- nvinfo : EIATTR_KPARAM_INFO
	.align		4
.L_23:
        /*0068*/ 	.byte	0x04, 0x17
        /*006a*/ 	.short	(.L_25 - .L_24)
.L_24:
        /*006c*/ 	.word	0x00000000
        /*0070*/ 	.short	0x0002
        /*0072*/ 	.short	0x0010
        /*0074*/ 	.byte	0x00, 0xf4, 0x21, 0x00


	//----- nvinfo : EIATTR_KPARAM_INFO
	.align		4
.L_25:
        /*0078*/ 	.byte	0x04, 0x17
        /*007a*/ 	.short	(.L_27 - .L_26)
.L_26:
        /*007c*/ 	.word	0x00000000
        /*0080*/ 	.short	0x0001
        /*0082*/ 	.short	0x0008
        /*0084*/ 	.byte	0x00, 0xf4, 0x21, 0x00


	//----- nvinfo : EIATTR_KPARAM_INFO
	.align		4
.L_27:
        /*0088*/ 	.byte	0x04, 0x17
        /*008a*/ 	.short	(.L_29 - .L_28)
.L_28:
        /*008c*/ 	.word	0x00000000
        /*0090*/ 	.short	0x0000
        /*0092*/ 	.short	0x0000
        /*0094*/ 	.byte	0x00, 0xf4, 0x21, 0x00


	//----- nvinfo : EIATTR_SPARSE_MMA_MASK
	.align		4
.L_29:
        /*0098*/ 	.byte	0x03, 0x50
        /*009a*/ 	.short	0x0000


	//----- nvinfo : EIATTR_MAXREG_COUNT
	.align		4
        /*009c*/ 	.byte	0x03, 0x1b
        /*009e*/ 	.short	0x00ff


	//----- nvinfo : EIATTR_EXIT_INSTR_OFFSETS
	.align		4
        /*00a0*/ 	.byte	0x04, 0x1c
        /*00a2*/ 	.short	(.L_31 - .L_30)


	//   ....[0]....
.L_30:
        /*00a4*/ 	.word	0x00000620


	//   ....[1]....
        /*00a8*/ 	.word	0x000006d0


	//----- nvinfo : EIATTR_REQNTID
	.align		4
.L_31:
        /*00ac*/ 	.byte	0x04, 0x10
        /*00ae*/ 	.short	(.L_33 - .L_32)
.L_32:
        /*00b0*/ 	.word	0x00000080
        /*00b4*/ 	.word	0x00000001
        /*00b8*/ 	.word	0x00000001


	//----- nvinfo : EIATTR_CBANK_PARAM_SIZE
	.align		4
.L_33:
        /*00bc*/ 	.byte	0x03, 0x19
        /*00be*/ 	.short	0x0040


	//----- nvinfo : EIATTR_PARAM_CBANK
	.align		4
        /*00c0*/ 	.byte	0x04, 0x0a
        /*00c2*/ 	.short	(.L_35 - .L_34)
	.align		4
.L_34:
        /*00c4*/ 	.word	index@(.nv.constant0.triton_poi_fused__native_batch_norm_legit_no_training_clone_convolution_4)
        /*00c8*/ 	.short	0x0210
        /*00ca*/ 	.short	0x0040


	//----- nvinfo : EIATTR_SW_WAR
	.align		4
.L_35:
        /*00cc*/ 	.byte	0x04, 0x36
        /*00ce*/ 	.short	(.L_37 - .L_36)
.L_36:
        /*00d0*/ 	.word	0x00000008
.L_37:


//--------------------- .nv.callgraph             --------------------------
	.section	.nv.callgraph,"",@"SHT_CUDA_CALLGRAPH"
	.align	4
	.sectionentsize	8
	.align		4
        /*0000*/ 	.word	0x00000000
	.align		4
        /*0004*/ 	.word	0xffffffff
	.align		4
        /*0008*/ 	.word	0x00000000
	.align		4
        /*000c*/ 	.word	0xfffffffe
	.align		4
        /*0010*/ 	.word	0x00000000
	.align		4
        /*0014*/ 	.word	0xfffffffd
	.align		4
        /*0018*/ 	.word	0x00000000
	.align		4
        /*001c*/ 	.word	0xfffffffc


//--------------------- .nv.constant4             --------------------------
	.section	.nv.constant4,"a",@progbits
	.align	8
	.align		8
.nv.constant4:
        /*0000*/ 	.dword	_$_str
	.align		8
        /*0008*/ 	.dword	_$_str_$_2


//--------------------- .text.triton_poi_fused__native_batch_norm_legit_no_training_clone_convolution_4 --------------------------
	.section	.text.triton_poi_fused__native_batch_norm_legit_no_training_clone_convolution_4,"ax",@progbits
	.sectionflags	@"SHF_BARRIERS=1"
	.align	128
        .global         triton_poi_fused__native_batch_norm_legit_no_training_clone_convolution_4
        .type           triton_poi_fused__native_batch_norm_legit_no_training_clone_convolution_4,@function
        .size           triton_poi_fused__native_batch_norm_legit_no_training_clone_convolution_4,(.L_x_1 - triton_poi_fused__native_batch_norm_legit_no_training_clone_convolution_4)
        .other          triton_poi_fused__native_batch_norm_legit_no_training_clone_convolution_4,@"STO_CUDA_ENTRY STV_DEFAULT"
triton_poi_fused__native_batch_norm_legit_no_training_clone_convolution_4:
.text.triton_poi_fused__native_batch_norm_legit_no_training_clone_convolution_4:
[----:B------:R-:W0:Y:S01]  /*0000*/  LDC R1, c[0x0][0x28] ;  /* 0x00000a00ff017b82 */ /* 0x000e220000000800 */
[----:B------:R-:W1:Y:S07]  /*0010*/  S2R R21, SR_TID.X ;  /* 0x0000000000157919 */ /* 0x000e6e0000002100 */
[----:B------:R-:W2:Y:S01]  /*0020*/  S2UR UR4, SR_CTAID.X ;  /* 0x00000000000479c3 */ /* 0x000ea20000002500 */
[----:B------:R-:W-:Y:S01]  /*0030*/  CS2R R2, SRZ ;  /* 0x0000000000027805 */ /* 0x000fe2000001ff00 */
[----:B------:R-:W-:Y:S01]  /*0040*/  ULDC.64 UR8, c[0x0][0x208] ;  /* 0x0000820000087ab9 */ /* 0x000fe20000000a00 */
[----:B------:R-:W3:Y:S05]  /*0050*/  S2R R23, SR_CTAID.Y ;  /* 0x0000000000177919 */ /* 0x000eea0000002600 */
[----:B------:R-:W4:Y:S08]  /*0060*/  LDC.64 R8, c[0x0][0x228] ;  /* 0x00008a00ff087b82 */ /* 0x000f300000000a00 */
[----:B------:R-:W5:Y:S01]  /*0070*/  LDC.64 R6, c[0x0][0x210] ;  /* 0x00008400ff067b82 */ /* 0x000f620000000a00 */
[----:B--2---:R-:W-:-:S07]  /*0080*/  USHF.L.U32 UR4, UR4, 0x2, URZ ;  /* 0x0000000204047899 */ /* 0x004fce000800063f */
[----:B------:R-:W2:Y:S01]  /*0090*/  LDC.64 R16, c[0x0][0x218] ;  /* 0x00008600ff107b82 */ /* 0x000ea20000000a00 */
[----:B-1----:R-:W-:-:S07]  /*00a0*/  LOP3.LUT R0, R21, 0x1, RZ, 0xc0, !PT ;  /* 0x0000000115007812 */ /* 0x002fce00078ec0ff */
[----:B------:R-:W1:Y:S01]  /*00b0*/  LDC.64 R18, c[0x0][0x220] ;  /* 0x00008800ff127b82 */ /* 0x000e620000000a00 */
[----:B------:R-:W-:-:S04]  /*00c0*/  LEA R25, R0, UR4, 0x1 ;  /* 0x0000000400197c11 */ /* 0x000fc8000f8e08ff */
[C---:B------:R-:W-:Y:S01]  /*00d0*/  ISETP.GE.AND P0, PT, R25.reuse, 0x80, PT ;  /* 0x000000801900780c */ /* 0x040fe20003f06270 */
[----:B----4-:R-:W-:Y:S02]  /*00e0*/  IMAD.WIDE R8, R25, 0x4, R8 ;  /* 0x0000000419087825 */ /* 0x010fe400078e0208 */
[----:B------:R-:W4:Y:S08]  /*00f0*/  LDC.64 R14, c[0x0][0x230] ;  /* 0x00008c00ff0e7b82 */ /* 0x000f300000000a00 */
[----:B------:R-:W4:Y:S02]  /*0100*/  LDC.64 R4, c[0x0][0x238] ;  /* 0x00008e00ff047b82 */ /* 0x000f240000000a00 */
[----:B------:R1:W4:Y:S01]  /*0110*/  @!P0 LDG.E.EL.64 R2, desc[UR8][R8.64] ;  /* 0x0000000808028981 */ /* 0x000322000c2e1b00 */
[----:B------:R-:W-:Y:S01]  /*0120*/  SHF.R.U32.HI R20, RZ, 0x1, R21 ;  /* 0x00000001ff147819 */ /* 0x000fe20000011615 */
[----:B---3--:R-:W-:Y:S01]  /*0130*/  IMAD.SHL.U32 R23, R23, 0x40, RZ ;  /* 0x0000004017177824 */ /* 0x008fe200078e00ff */
[----:B------:R-:W-:Y:S01]  /*0140*/  CS2R R12, SRZ ;  /* 0x00000000000c7805 */ /* 0x000fe2000001ff00 */
[----:B--2---:R-:W-:Y:S01]  /*0150*/  IMAD.WIDE R16, R25, 0x4, R16 ;  /* 0x0000000419107825 */ /* 0x004fe200078e0210 */
[----:B------:R-:W-:-:S03]  /*0160*/  SGXT.U32 R20, R20, 0x6 ;  /* 0x000000061414781a */ /* 0x000fc60000000000 */
[----:B-1----:R-:W-:Y:S01]  /*0170*/  IMAD.WIDE R18, R25, 0x4, R18 ;  /* 0x0000000419127825 */ /* 0x002fe200078e0212 */
[----:B------:R-:W-:Y:S02]  /*0180*/  LOP3.LUT R10, R23, R20, RZ, 0xfc, !PT ;  /* 0x00000014170a7212 */ /* 0x000fe400078efcff */
[----:B------:R-:W-:Y:S02]  /*0190*/  CS2R R8, SRZ ;  /* 0x0000000000087805 */ /* 0x000fe4000001ff00 */
[C---:B------:R-:W-:Y:S01]  /*01a0*/  ISETP.LT.AND P1, PT, R10.reuse, 0x28, !P0 ;  /* 0x000000280a00780c */ /* 0x040fe20004721270 */
[----:B------:R-:W-:Y:S01]  /*01b0*/  IMAD R11, R10, 0x80, R25 ;  /* 0x000000800a0b7824 */ /* 0x000fe200078e0219 */
[----:B------:R-:W2:Y:S03]  /*01c0*/  @!P0 LDG.E.EL.64 R12, desc[UR8][R18.64] ;  /* 0x00000008120c8981 */ /* 0x000ea6000c2e1b00 */
[----:B-----5:R-:W-:Y:S01]  /*01d0*/  IMAD.WIDE R6, R11, 0x4, R6 ;  /* 0x000000040b067825 */ /* 0x020fe200078e0206 */
[----:B------:R-:W-:Y:S01]  /*01e0*/  CS2R R10, SRZ ;  /* 0x00000000000a7805 */ /* 0x000fe2000001ff00 */
[----:B------:R1:W3:Y:S06]  /*01f0*/  @!P0 LDG.E.EL.64 R8, desc[UR8][R16.64] ;  /* 0x0000000810088981 */ /* 0x0002ec000c2e1b00 */
[----:B------:R-:W3:Y:S01]  /*0200*/  @P1 LDG.E.EL.64 R10, desc[UR8][R6.64] ;  /* 0x00000008060a1981 */ /* 0x000ee2000c2e1b00 */
[----:B----4-:R-:W-:-:S04]  /*0210*/  IMAD.WIDE R14, R25, 0x4, R14 ;  /* 0x00000004190e7825 */ /* 0x010fc800078e020e */
[----:B0-----:R-:W-:Y:S01]  /*0220*/  IMAD.WIDE R26, R25, 0x4, R4 ;  /* 0x00000004191a7825 */ /* 0x001fe200078e0204 */
[----:B------:R-:W-:Y:S02]  /*0230*/  CS2R R4, SRZ ;  /* 0x0000000000047805 */ /* 0x000fe4000001ff00 */
[----:B------:R-:W-:-:S04]  /*0240*/  CS2R R24, SRZ ;  /* 0x0000000000187805 */ /* 0x000fc8000001ff00 */
[----:B------:R-:W4:Y:S04]  /*0250*/  @!P0 LDG.E.EL.64 R4, desc[UR8][R14.64] ;  /* 0x000000080e048981 */ /* 0x000f28000c2e1b00 */
[----:B------:R-:W4:Y:S01]  /*0260*/  @!P0 LDG.E.EL.64 R24, desc[UR8][R26.64] ;  /* 0x000000081a188981 */ /* 0x000f22000c2e1b00 */
[----:B------:R-:W0:Y:S01]  /*0270*/  S2UR UR6, SR_CgaCtaId ;  /* 0x00000000000679c3 */ /* 0x000e220000008800 */
[----:B------:R-:W-:Y:S02]  /*0280*/  UMOV UR5, 0x400 ;  /* 0x0000040000057882 */ /* 0x000fe40000000000 */
[----:B0-----:R-:W-:-:S05]  /*0290*/  UPRMT UR5, UR6, 0x654, UR5 ;  /* 0x0000065406057896 */ /* 0x001fca0008000005 */
[----:B------:R-:W-:Y:S01]  /*02a0*/  BAR.SYNC.DEFER_BLOCKING 0x0 ;  /* 0x0000000000007b1d */ /* 0x000fe20000010000 */
[----:B------:R-:W-:Y:S01]  /*02b0*/  FADD R2, R2, 9.9999997473787516356e-06 ;  /* 0x3727c5ac02027421 */ /* 0x000fe20000000000 */
[----:B------:R-:W-:-:S04]  /*02c0*/  FADD R3, R3, 9.9999997473787516356e-06 ;  /* 0x3727c5ac03037421 */ /* 0x000fc80000000000 */
[----:B-1----:R-:W0:Y:S08]  /*02d0*/  MUFU.SQRT R16, R2 ;  /* 0x0000000200107308 */ /* 0x002e300000002000 */
[----:B------:R-:W1:Y:S01]  /*02e0*/  MUFU.SQRT R17, R3 ;  /* 0x0000000300117308 */ /* 0x000e620000002000 */
[C---:B0-----:R-:W-:Y:S02]  /*02f0*/  FSETP.GT.AND P0, PT, R16.reuse, 8.50705917302346158658e+37, PT ;  /* 0x7e8000001000780b */ /* 0x041fe40003f04000 */
[----:B------:R-:W-:-:S02]  /*0300*/  FSETP.GEU.AND P3, PT, R16, 1.175494350822287508e-38, PT ;  /* 0x008000001000780b */ /* 0x000fc40003f6e000 */
[C---:B-1----:R-:W-:Y:S02]  /*0310*/  FSETP.GT.AND P2, PT, R17.reuse, 8.50705917302346158658e+37, PT ;  /* 0x7e8000001100780b */ /* 0x042fe40003f44000 */
[----:B------:R-:W-:-:S07]  /*0320*/  FSETP.GEU.AND P4, PT, R17, 1.175494350822287508e-38, PT ;  /* 0x008000001100780b */ /* 0x000fce0003f8e000 */
[----:B------:R-:W-:Y:S01]  /*0330*/  @P0 FMUL R16, R16, 0.25 ;  /* 0x3e80000010100820 */ /* 0x000fe20000400000 */
[----:B------:R-:W-:-:S03]  /*0340*/  HFMA2.MMA R2, -RZ, RZ, 1.625, 0 ;  /* 0x3e800000ff027435 */ /* 0x000fc600000001ff */
[----:B------:R-:W-:Y:S01]  /*0350*/  @!P3 FMUL R16, R16, 16777216 ;  /* 0x4b8000001010b820 */ /* 0x000fe20000400000 */
[----:B------:R-:W-:-:S04]  /*0360*/  @P2 FMUL R17, R17, 0.25 ;  /* 0x3e80000011112820 */ /* 0x000fc80000400000 */
[----:B------:R-:W-:Y:S01]  /*0370*/  @!P4 FMUL R17, R17, 16777216 ;  /* 0x4b8000001111c820 */ /* 0x000fe20000400000 */
[----:B------:R-:W0:Y:S01]  /*0380*/  MUFU.RCP R16, R16 ;  /* 0x0000001000107308 */ /* 0x000e220000001000 */
[----:B------:R-:W-:-:S07]  /*0390*/  FSEL R3, R2, 1, P0 ;  /* 0x3f80000002037808 */ /* 0x000fce0000000000 */
[----:B------:R-:W1:Y:S01]  /*03a0*/  MUFU.RCP R17, R17 ;  /* 0x0000001100117308 */ /* 0x000e620000001000 */
[----:B------:R-:W-:Y:S01]  /*03b0*/  FSEL R2, R2, 1, P2 ;  /* 0x3f80000002027808 */ /* 0x000fe20001000000 */
[----:B------:R-:W-:Y:S01]  /*03c0*/  @!P3 FMUL R3, R3, 16777216 ;  /* 0x4b8000000303b820 */ /* 0x000fe20000400000 */
[----:B---3--:R-:W-:Y:S01]  /*03d0*/  FADD R8, R8, R10 ;  /* 0x0000000a08087221 */ /* 0x008fe20000000000 */
[----:B------:R-:W-:Y:S02]  /*03e0*/  FADD R9, R9, R11 ;  /* 0x0000000b09097221 */ /* 0x000fe40000000000 */
[----:B------:R-:W-:Y:S01]  /*03f0*/  @!P4 FMUL R2, R2, 16777216 ;  /* 0x4b8000000202c820 */ /* 0x000fe20000400000 */
[----:B0-----:R-:W-:Y:S01]  /*0400*/  FMUL R3, R16, R3 ;  /* 0x0000000310037220 */ /* 0x001fe20000400000 */
[----:B--2---:R-:W-:Y:S01]  /*0410*/  FADD R12, R8, -R12 ;  /* 0x8000000c080c7221 */ /* 0x004fe20000000000 */
[----:B------:R-:W-:-:S03]  /*0420*/  FADD R13, R9, -R13 ;  /* 0x8000000d090d7221 */ /* 0x000fc60000000000 */
[----:B------:R-:W-:Y:S01]  /*0430*/  FMUL R3, R12, R3 ;  /* 0x000000030c037220 */ /* 0x000fe20000400000 */
[----:B-1----:R-:W-:-:S03]  /*0440*/  FMUL R10, R17, R2 ;  /* 0x00000002110a7220 */ /* 0x002fc60000400000 */
[----:B----4-:R-:W-:Y:S01]  /*0450*/  FFMA R3, R3, R4, R24 ;  /* 0x0000000403037223 */ /* 0x010fe20000000018 */
[----:B------:R-:W-:Y:S01]  /*0460*/  FMUL R10, R13, R10 ;  /* 0x0000000a0d0a7220 */ /* 0x000fe20000400000 */
[----:B------:R-:W-:-:S03]  /*0470*/  IMAD.SHL.U32 R2, R21, 0x2, RZ ;  /* 0x0000000215027824 */ /* 0x000fc600078e00ff */
[----:B------:R-:W-:Y:S01]  /*0480*/  FFMA R5, R10, R5, R25 ;  /* 0x000000050a057223 */ /* 0x000fe20000000019 */
[----:B------:R-:W-:Y:S01]  /*0490*/  FSETP.GT.AND P2, PT, R3, RZ, PT ;  /* 0x000000ff0300720b */ /* 0x000fe20003f44000 */
[C---:B------:R-:W-:Y:S01]  /*04a0*/  IMAD.SHL.U32 R11, R0.reuse, 0x80, RZ ;  /* 0x00000080000b7824 */ /* 0x040fe200078e00ff */
[----:B------:R-:W-:Y:S02]  /*04b0*/  LOP3.LUT R23, R23, 0x3e, R2, 0xf8, !PT ;  /* 0x0000003e17177812 */ /* 0x000fe400078ef802 */
[----:B------:R-:W-:Y:S02]  /*04c0*/  FSETP.GT.AND P3, PT, R5, RZ, PT ;  /* 0x000000ff0500720b */ /* 0x000fe40003f64000 */
[----:B------:R-:W-:Y:S02]  /*04d0*/  SHF.R.U32.HI R2, RZ, 0x5, R21 ;  /* 0x00000005ff027819 */ /* 0x000fe40000011615 */
[----:B------:R-:W-:Y:S02]  /*04e0*/  LEA R13, R0, UR5, 0x4 ;  /* 0x00000005000d7c11 */ /* 0x000fe4000f8e20ff */
[----:B------:R-:W-:-:S02]  /*04f0*/  SGXT.U32 R2, R2, 0x2 ;  /* 0x000000020202781a */ /* 0x000fc40000000000 */
[C---:B------:R-:W-:Y:S02]  /*0500*/  LOP3.LUT R20, R11.reuse, R20, RZ, 0xfc, !PT ;  /* 0x000000140b147212 */ /* 0x040fe400078efcff */
[----:B------:R-:W-:Y:S01]  /*0510*/  LEA.HI R11, R11, UR5, RZ, 0x1d ;  /* 0x000000050b0b7c11 */ /* 0x000fe2000f8fe8ff */
[----:B------:R-:W-:Y:S01]  /*0520*/  @!P2 FMUL R3, R3, 0.0099999997764825820923 ;  /* 0x3c23d70a0303a820 */ /* 0x000fe20000400000 */
[----:B------:R-:W-:Y:S01]  /*0530*/  LOP3.LUT R0, R2, UR4, RZ, 0xfc, !PT ;  /* 0x0000000402007c12 */ /* 0x000fe2000f8efcff */
[C---:B------:R-:W-:Y:S01]  /*0540*/  IMAD R2, R20.reuse, 0x4, R13 ;  /* 0x0000000414027824 */ /* 0x040fe200078e020d */
[----:B------:R-:W-:Y:S01]  /*0550*/  LEA R20, R20, R11, 0x2 ;  /* 0x0000000b14147211 */ /* 0x000fe200078e10ff */
[----:B------:R-:W-:Y:S01]  /*0560*/  @!P3 FMUL R5, R5, 0.0099999997764825820923 ;  /* 0x3c23d70a0505b820 */ /* 0x000fe20000400000 */
[----:B------:R0:W-:Y:S04]  /*0570*/  @P1 STG.E.64 desc[UR8][R6.64], R8 ;  /* 0x0000000806001986 */ /* 0x0001e8000c101b08 */
[----:B------:R0:W-:Y:S04]  /*0580*/  STS [R2], R3 ;  /* 0x0000000302007388 */ /* 0x0001e80000000800 */
[----:B------:R0:W-:Y:S01]  /*0590*/  STS [R20+0x108], R5 ;  /* 0x0001080514007388 */ /* 0x0001e20000000800 */
[----:B------:R-:W-:Y:S01]  /*05a0*/  BAR.SYNC.DEFER_BLOCKING 0x0 ;  /* 0x0000000000007b1d */ /* 0x000fe20000010000 */
[----:B------:R-:W-:-:S04]  /*05b0*/  ISETP.GE.AND P0, PT, R0, 0x80, PT ;  /* 0x000000800000780c */ /* 0x000fc80003f06270 */
[----:B------:R-:W-:Y:S02]  /*05c0*/  ISETP.LT.AND P0, PT, R23, 0x28, !P0 ;  /* 0x000000281700780c */ /* 0x000fe40004701270 */
[----:B------:R-:W-:Y:S02]  /*05d0*/  SHF.R.U32.HI R4, RZ, 0x2, R21 ;  /* 0x00000002ff047819 */ /* 0x000fe40000011615 */
[----:B------:R-:W-:Y:S02]  /*05e0*/  SHF.L.U32 R21, R21, 0x3, RZ ;  /* 0x0000000315157819 */ /* 0x000fe400000006ff */
[----:B------:R-:W-:Y:S02]  /*05f0*/  LOP3.LUT R4, R4, 0x18, RZ, 0xc0, !PT ;  /* 0x0000001804047812 */ /* 0x000fe400078ec0ff */
[----:B------:R-:W-:-:S04]  /*0600*/  LOP3.LUT R21, R21, 0x3f8, RZ, 0xc0, !PT ;  /* 0x000003f815157812 */ /* 0x000fc800078ec0ff */
[----:B------:R-:W-:Y:S01]  /*0610*/  IADD3 R21, R21, UR5, R4 ;  /* 0x0000000515157c10 */ /* 0x000fe2000fffe004 */
[----:B0-----:R-:W-:Y:S06]  /*0620*/  @!P0 EXIT ;  /* 0x000000000000894d */ /* 0x001fec0003800000 */
[----:B------:R-:W0:Y:S01]  /*0630*/  LDS.64 R20, [R21] ;  /* 0x0000000015147984 */ /* 0x000e220000000a00 */
[----:B------:R-:W-:Y:S01]  /*0640*/  IMAD.HI R4, R23, 0x66666667, RZ ;  /* 0x6666666717047827 */ /* 0x000fe200078e02ff */
[----:B------:R-:W1:Y:S04]  /*0650*/  LDC.64 R2, c[0x0][0x240] ;  /* 0x00009000ff027b82 */ /* 0x000e680000000a00 */
[----:B------:R-:W-:-:S04]  /*0660*/  SHF.R.U32.HI R5, RZ, 0x1f, R4 ;  /* 0x0000001fff057819 */ /* 0x000fc80000011604 */
[----:B------:R-:W-:-:S05]  /*0670*/  LEA.HI.SX32 R4, R4, R5, 0x1e ;  /* 0x0000000504047211 */ /* 0x000fca00078ff2ff */
[----:B------:R-:W-:-:S04]  /*0680*/  IMAD R23, R4, -0xa, R23 ;  /* 0xfffffff604177824 */ /* 0x000fc800078e0217 */
[----:B------:R-:W-:-:S04]  /*0690*/  IMAD R23, R0, 0xa, R23 ;  /* 0x0000000a00177824 */ /* 0x000fc800078e0217 */
[----:B------:R-:W-:-:S04]  /*06a0*/  IMAD R23, R4, 0x500, R23 ;  /* 0x0000050004177824 */ /* 0x000fc800078e0217 */
[----:B-1----:R-:W-:-:S05]  /*06b0*/  IMAD.WIDE R2, R23, 0x4, R2 ;  /* 0x0000000417027825 */ /* 0x002fca00078e0202 */
[----:B0-----:R-:W-:Y:S01]  /*06c0*/  STG.E.64 desc[UR8][R2.64], R20 ;  /* 0x0000001402007986 */ /* 0x001fe2000c101b08 */
[----:B------:R-:W-:Y:S05]  /*06d0*/  EXIT ;  /* 0x000000000000794d */ /* 0x000fea0003800000 */
.L_x_0:
[----:B------:R-:W-:-:S00]  /*06e0*/  BRA `(.L_x_0) ;  /* 0xfffffffc00fc7947 */ /* 0x000fc0000383ffff */
[----:B------:R-:W-:-:S00]  /*06f0*/  NOP ;  /* 0x0000000000007918 */ /* 0x000fc00000000000 */
        /* <DEDUP_REMOVED lines=8> */
.L_x_1:


//--------------------- .nv.global.init           --------------------------
	.section	.nv.global.init,"aw",@progbits
.nv.global.init:
	.type		_$_str,@object
	.size		_$_str,(_$_str_$_2 - _$_str)
_$_str:
        /*0000*/ 	.byte	0x5f, 0x5f, 0x43, 0x55, 0x44, 0x41, 0x5f, 0x46, 0x54, 0x5a, 0x00
	.type		_$_str_$_2,@object
	.size		_$_str_$_2,(.L_1 - _$_str_$_2)
_$_str_$_2:
        /*000b*/ 	.byte	0x5f, 0x5f, 0x43, 0x55, 0x44, 0x41, 0x5f, 0x50, 0x52, 0x45, 0x43, 0x5f, 0x53, 0x51, 0x52, 0x54
        /*001b*/ 	.byte	0x00
.L_1:


//--------------------- .nv.shared.triton_poi_fused__native_batch_norm_legit_no_training_clone_convolution_4 --------------------------
	.section	.nv.shared.triton_poi_fused__native_batch_norm_legit_no_training_clone_convolution_4,"aw",@nobits
	.sectionflags	@""
	.align	16
	.zero		1024


//--------------------- .nv.constant0.triton_poi_fused__native_batch_norm_legit_no_training_clone_convolution_4 --------------------------
	.section	.nv.constant0.triton_poi_fused__native_batch_norm_legit_no_training_clone_convolution_4,"a",@progbits
	.sectionflags	@""
	.align	4
.nv.constant0.triton_poi_fused__native_batch_norm_legit_no_training_clone_convolution_4:
	.zero		592
